	.headerflags	@"EF_CUDA_TEXMODE_UNIFIED EF_CUDA_64BIT_ADDRESS EF_CUDA_ACCELERATORS EF_CUDA_SM90 EF_CUDA_VIRTUAL_SM(EF_CUDA_SM90)"
	.elftype	@"ET_EXEC"


//--------------------- .nv.info                  --------------------------
	.section	.nv.info,"",@"SHT_CUDA_INFO"
	.align	4


	//----- nvinfo : EIATTR_REGCOUNT
	.align		4
        /*0000*/ 	.byte	0x04, 0x2f
        /*0002*/ 	.short	(.L_3 - .L_2)
	.align		4
.L_2:
        /*0004*/ 	.word	index@(triton_poi_fused__native_batch_norm_legit_no_training_convolution_relu_6)
        /*0008*/ 	.word	0x00000017


	//----- nvinfo : EIATTR_MIN_STACK_SIZE
	.align		4
.L_3:
        /*000c*/ 	.byte	0x04, 0x12
        /*000e*/ 	.short	(.L_5 - .L_4)
	.align		4
.L_4:
        /*0010*/ 	.word	index@(triton_poi_fused__native_batch_norm_legit_no_training_convolution_relu_6)
        /*0014*/ 	.word	0x00000000


	//----- nvinfo : EIATTR_FRAME_SIZE
	.align		4
.L_5:
        /*0018*/ 	.byte	0x04, 0x11
        /*001a*/ 	.short	(.L_7 - .L_6)
	.align		4
.L_6:
        /*001c*/ 	.word	index@(triton_poi_fused__native_batch_norm_legit_no_training_convolution_relu_6)
        /*0020*/ 	.word	0x00000000


	//----- nvinfo : EIATTR_MIN_STACK_SIZE
	.align		4
.L_7:
        /*0024*/ 	.byte	0x04, 0x12
        /*0026*/ 	.short	(.L_9 - .L_8)
	.align		4
.L_8:
        /*0028*/ 	.word	index@(triton_poi_fused__native_batch_norm_legit_no_training_convolution_relu_6)
        /*002c*/ 	.word	0x00000000
.L_9:


//--------------------- .nv.info.triton_poi_fused__native_batch_norm_legit_no_training_convolution_relu_6 --------------------------
	.section	.nv.info.triton_poi_fused__native_batch_norm_legit_no_training_convolution_relu_6,"",@"SHT_CUDA_INFO"
	.sectionflags	@""
	.align	4


	//----- nvinfo : EIATTR_CUDA_API_VERSION
	.align		4
        /*0000*/ 	.byte	0x04, 0x37
        /*0002*/ 	.short	(.L_11 - .L_10)
.L_10:
        /*0004*/ 	.word	0x0000007c


	//----- nvinfo : EIATTR_KPARAM_INFO
	.align		4
.L_11:
        /*0008*/ 	.byte	0x04, 0x17
        /*000a*/ 	.short	(.L_13 - .L_12)
.L_12:
        /*000c*/ 	.word	0x00000000
        /*0010*/ 	.short	0x0008
        /*0012*/ 	.short	0x003c
        /*0014*/ 	.byte	0x00, 0xf0, 0x11, 0x00


	//----- nvinfo : EIATTR_KPARAM_INFO
	.align		4
.L_13:
        /*0018*/ 	.byte	0x04, 0x17
        /*001a*/ 	.short	(.L_15 - .L_14)
.L_14:
        /*001c*/ 	.word	0x00000000
        /*0020*/ 	.short	0x0007
        /*0022*/ 	.short	0x0038
        /*0024*/ 	.byte	0x00, 0xf0, 0x11, 0x00


	//----- nvinfo : EIATTR_KPARAM_INFO
	.align		4
.L_15:
        /*0028*/ 	.byte	0x04, 0x17
        /*002a*/ 	.short	(.L_17 - .L_16)
.L_16:
        /*002c*/ 	.word	0x00000000
        /*0030*/ 	.short	0x0006
        /*0032*/ 	.short	0x0030
        /*0034*/ 	.byte	0x00, 0xf4, 0x21, 0x00


	//----- nvinfo : EIATTR_KPARAM_INFO
	.align		4
.L_17:
        /*0038*/ 	.byte	0x04, 0x17
        /*003a*/ 	.short	(.L_19 - .L_18)
.L_18:
        /*003c*/ 	.word	0x00000000
        /*0040*/ 	.short	0x0005
        /*0042*/ 	.short	0x0028
        /*0044*/ 	.byte	0x00, 0xf4, 0x21, 0x00


	//----- nvinfo : EIATTR_KPARAM_INFO
	.align		4
.L_19:
        /*0048*/ 	.byte	0x04, 0x17
        /*004a*/ 	.short	(.L_21 - .L_20)
.L_20:
        /*004c*/ 	.word	0x00000000
        /*0050*/ 	.short	0x0004
        /*0052*/ 	.short	0x0020
        /*0054*/ 	.byte	0x00, 0xf4, 0x21, 0x00


	//----- nvinfo : EIATTR_KPARAM_INFO
	.align		4
.L_21:
        /*0058*/ 	.byte	0x04, 0x17
        /*005a*/ 	.short	(.L_23 - .L_22)
.L_22:
        /*005c*/ 	.word	0x00000000
        /*0060*/ 	.short	0x0003
        /*0062*/ 	.short	0x0018
        /*0064*/ 	.byte	0x00, 0xf4, 0x21, 0x00


	//----- nvinfo : EIATTR_KPARAM_INFO
	.align		4
.L_23:
        /*0068*/ 	.byte	0x04, 0x17
        /*006a*/ 	.short	(.L_25 - .L_24)
.L_24:
        /*006c*/ 	.word	0x00000000
        /*0070*/ 	.short	0x0002
        /*0072*/ 	.short	0x0010
        /*0074*/ 	.byte	0x00, 0xf4, 0x21, 0x00


	//----- nvinfo : EIATTR_KPARAM_INFO
	.align		4
.L_25:
        /*0078*/ 	.byte	0x04, 0x17
        /*007a*/ 	.short	(.L_27 - .L_26)
.L_26:
        /*007c*/ 	.word	0x00000000
        /*0080*/ 	.short	0x0001
        /*0082*/ 	.short	0x0008
        /*0084*/ 	.byte	0x00, 0xf4, 0x21, 0x00


	//----- nvinfo : EIATTR_KPARAM_INFO
	.align		4
.L_27:
        /*0088*/ 	.byte	0x04, 0x17
        /*008a*/ 	.short	(.L_29 - .L_28)
.L_28:
        /*008c*/ 	.word	0x00000000
        /*0090*/ 	.short	0x0000
        /*0092*/ 	.short	0x0000
        /*0094*/ 	.byte	0x00, 0xf4, 0x21, 0x00


	//----- nvinfo : EIATTR_SPARSE_MMA_MASK
	.align		4
.L_29:
        /*0098*/ 	.byte	0x03, 0x50
        /*009a*/ 	.short	0x0000


	//----- nvinfo : EIATTR_MAXREG_COUNT
	.align		4
        /*009c*/ 	.byte	0x03, 0x1b
        /*009e*/ 	.short	0x00ff


	//----- nvinfo : EIATTR_EXIT_INSTR_OFFSETS
	.align		4
        /*00a0*/ 	.byte	0x04, 0x1c
        /*00a2*/ 	.short	(.L_31 - .L_30)


	//   ....[0]....
.L_30:
        /*00a4*/ 	.word	0x000005c0


	//   ....[1]....
        /*00a8*/ 	.word	0x00000610


	//----- nvinfo : EIATTR_REQNTID
	.align		4
.L_31:
        /*00ac*/ 	.byte	0x04, 0x10
        /*00ae*/ 	.short	(.L_33 - .L_32)
.L_32:
        /*00b0*/ 	.word	0x00000080
        /*00b4*/ 	.word	0x00000001
        /*00b8*/ 	.word	0x00000001


	//----- nvinfo : EIATTR_CBANK_PARAM_SIZE
	.align		4
.L_33:
        /*00bc*/ 	.byte	0x03, 0x19
        /*00be*/ 	.short	0x0040


	//----- nvinfo : EIATTR_PARAM_CBANK
	.align		4
        /*00c0*/ 	.byte	0x04, 0x0a
        /*00c2*/ 	.short	(.L_35 - .L_34)
	.align		4
.L_34:
        /*00c4*/ 	.word	index@(.nv.constant0.triton_poi_fused__native_batch_norm_legit_no_training_convolution_relu_6)
        /*00c8*/ 	.short	0x0210
        /*00ca*/ 	.short	0x0040


	//----- nvinfo : EIATTR_SW_WAR
	.align		4
.L_35:
        /*00cc*/ 	.byte	0x04, 0x36
        /*00ce*/ 	.short	(.L_37 - .L_36)
.L_36:
        /*00d0*/ 	.word	0x00000008
.L_37:


//--------------------- .nv.callgraph             --------------------------
	.section	.nv.callgraph,"",@"SHT_CUDA_CALLGRAPH"
	.align	4
	.sectionentsize	8
	.align		4
        /*0000*/ 	.word	0x00000000
	.align		4
        /*0004*/ 	.word	0xffffffff
	.align		4
        /*0008*/ 	.word	0x00000000
	.align		4
        /*000c*/ 	.word	0xfffffffe
	.align		4
        /*0010*/ 	.word	0x00000000
	.align		4
        /*0014*/ 	.word	0xfffffffd
	.align		4
        /*0018*/ 	.word	0x00000000
	.align		4
        /*001c*/ 	.word	0xfffffffc


//--------------------- .nv.constant4             --------------------------
	.section	.nv.constant4,"a",@progbits
	.align	8
	.align		8
.nv.constant4:
        /*0000*/ 	.dword	_$_str
	.align		8
        /*0008*/ 	.dword	_$_str_$_2


//--------------------- .text.triton_poi_fused__native_batch_norm_legit_no_training_convolution_relu_6 --------------------------
	.section	.text.triton_poi_fused__native_batch_norm_legit_no_training_convolution_relu_6,"ax",@progbits
	.sectionflags	@"SHF_BARRIERS=1"
	.align	128
        .global         triton_poi_fused__native_batch_norm_legit_no_training_convolution_relu_6
        .type           triton_poi_fused__native_batch_norm_legit_no_training_convolution_relu_6,@function
        .size           triton_poi_fused__native_batch_norm_legit_no_training_convolution_relu_6,(.L_x_1 - triton_poi_fused__native_batch_norm_legit_no_training_convolution_relu_6)
        .other          triton_poi_fused__native_batch_norm_legit_no_training_convolution_relu_6,@"STO_CUDA_ENTRY STV_DEFAULT"
triton_poi_fused__native_batch_norm_legit_no_training_convolution_relu_6:
.text.triton_poi_fused__native_batch_norm_legit_no_training_convolution_relu_6:
[----:B------:R-:W0:Y:S01]  /*0000*/  LDC R1, c[0x0][0x28] ;  /* 0x00000a00ff017b82 */ /* 0x000e220000000800 */
[----:B------:R-:W1:Y:S07]  /*0010*/  S2R R12, SR_CTAID.Y ;  /* 0x00000000000c7919 */ /* 0x000e6e0000002600 */
[----:B------:R-:W2:Y:S01]  /*0020*/  LDC.64 R8, c[0x0][0x210] ;  /* 0x00008400ff087b82 */ /* 0x000ea20000000a00 */
[----:B------:R-:W-:Y:S01]  /*0030*/  ULDC.64 UR6, c[0x0][0x208] ;  /* 0x0000820000067ab9 */ /* 0x000fe20000000a00 */
[----:B------:R-:W3:Y:S01]  /*0040*/  S2R R4, SR_TID.X ;  /* 0x0000000000047919 */ /* 0x000ee20000002100 */
[----:B------:R-:W4:Y:S05]  /*0050*/  S2R R2, SR_CTAID.X ;  /* 0x0000000000027919 */ /* 0x000f2a0000002500 */
[----:B------:R-:W5:Y:S01]  /*0060*/  S2UR UR5, SR_CgaCtaId ;  /* 0x00000000000579c3 */ /* 0x000f620000008800 */
[----:B------:R-:W-:Y:S01]  /*0070*/  UMOV UR4, 0x400 ;  /* 0x0000040000047882 */ /* 0x000fe20000000000 */
[----:B------:R-:W-:-:S06]  /*0080*/  IMAD.MOV.U32 R20, RZ, RZ, RZ ;  /* 0x000000ffff147224 */ /* 0x000fcc00078e00ff */
[----:B------:R-:W2:Y:S08]  /*0090*/  LDC.64 R16, c[0x0][0x228] ;  /* 0x00008a00ff107b82 */ /* 0x000eb00000000a00 */
[----:B------:R-:W5:Y:S01]  /*00a0*/  LDC.64 R18, c[0x0][0x230] ;  /* 0x00008c00ff127b82 */ /* 0x000f620000000a00 */
[----:B-1----:R-:W-:Y:S02]  /*00b0*/  IMAD.SHL.U32 R5, R12, 0x80, RZ ;  /* 0x000000800c057824 */ /* 0x002fe400078e00ff */
[----:B---3--:R-:W-:Y:S01]  /*00c0*/  IMAD.SHL.U32 R0, R4, 0x2, RZ ;  /* 0x0000000204007824 */ /* 0x008fe200078e00ff */
[----:B------:R-:W-:Y:S01]  /*00d0*/  SHF.R.U32.HI R7, RZ, 0x6, R4 ;  /* 0x00000006ff077819 */ /* 0x000fe20000011604 */
[----:B----4-:R-:W-:-:S03]  /*00e0*/  IMAD.SHL.U32 R2, R2, 0x2, RZ ;  /* 0x0000000202027824 */ /* 0x010fc600078e00ff */
[----:B------:R-:W-:-:S04]  /*00f0*/  LOP3.LUT R0, R5, 0x7e, R0, 0xf8, !PT ;  /* 0x0000007e05007812 */ /* 0x000fc800078ef800 */
[----:B------:R-:W-:-:S04]  /*0100*/  SHF.R.S32.HI R3, RZ, 0x1f, R0 ;  /* 0x0000001fff037819 */ /* 0x000fc80000011400 */
[----:B------:R-:W-:Y:S02]  /*0110*/  LEA.HI R6, R3, R0, RZ, 0x5 ;  /* 0x0000000003067211 */ /* 0x000fe400078f28ff */
[----:B------:R-:W-:Y:S02]  /*0120*/  SGXT.U32 R3, R7, 0x1 ;  /* 0x000000010703781a */ /* 0x000fe40000000000 */
[C---:B------:R-:W-:Y:S01]  /*0130*/  LOP3.LUT R7, R6.reuse, 0xffffffe0, RZ, 0xc0, !PT ;  /* 0xffffffe006077812 */ /* 0x040fe200078ec0ff */
[----:B------:R-:W-:Y:S01]  /*0140*/  IMAD.SHL.U32 R6, R6, 0x100, RZ ;  /* 0x0000010006067824 */ /* 0x000fe200078e00ff */
[----:B------:R-:W-:-:S03]  /*0150*/  LOP3.LUT R3, R2, R3, RZ, 0xfc, !PT ;  /* 0x0000000302037212 */ /* 0x000fc600078efcff */
[----:B------:R-:W-:Y:S01]  /*0160*/  IMAD.IADD R10, R0, 0x1, -R7 ;  /* 0x00000001000a7824 */ /* 0x000fe200078e0a07 */
[----:B------:R-:W-:-:S03]  /*0170*/  ISETP.GE.AND P0, PT, R3, 0x100, PT ;  /* 0x000001000300780c */ /* 0x000fc60003f06270 */
[----:B------:R-:W-:Y:S01]  /*0180*/  IMAD R10, R3, 0x20, R10 ;  /* 0x00000020030a7824 */ /* 0x000fe200078e020a */
[----:B------:R-:W-:Y:S02]  /*0190*/  LOP3.LUT R3, R6, 0xffffe000, RZ, 0xc0, !PT ;  /* 0xffffe00006037812 */ /* 0x000fe400078ec0ff */
[----:B------:R-:W-:Y:S02]  /*01a0*/  CS2R R6, SRZ ;  /* 0x0000000000067805 */ /* 0x000fe4000001ff00 */
[----:B------:R-:W-:Y:S01]  /*01b0*/  ISETP.LT.AND P0, PT, R0, 0x80, !P0 ;  /* 0x000000800000780c */ /* 0x000fe20004701270 */
[----:B------:R-:W-:-:S04]  /*01c0*/  IMAD.IADD R0, R10, 0x1, R3 ;  /* 0x000000010a007824 */ /* 0x000fc800078e0203 */
[----:B--2---:R-:W-:Y:S01]  /*01d0*/  IMAD.WIDE R10, R0, 0x4, R8 ;  /* 0x00000004000a7825 */ /* 0x004fe200078e0208 */
[----:B------:R-:W-:-:S03]  /*01e0*/  SHF.R.U32.HI R3, RZ, 0x3, R4 ;  /* 0x00000003ff037819 */ /* 0x000fc60000011604 */
[----:B------:R-:W-:Y:S01]  /*01f0*/  IMAD.SHL.U32 R13, R4, 0x8, RZ ;  /* 0x00000008040d7824 */ /* 0x000fe200078e00ff */
[----:B-----5:R-:W-:-:S03]  /*0200*/  UPRMT UR4, UR5, 0x654, UR4 ;  /* 0x0000065405047896 */ /* 0x020fc60008000004 */
[----:B------:R1:W2:Y:S01]  /*0210*/  @P0 LDG.E.EL.64 R6, desc[UR6][R10.64] ;  /* 0x000000060a060981 */ /* 0x0002a2000c2e1b00 */
[----:B------:R-:W-:Y:S01]  /*0220*/  LOP3.LUT R3, R3, 0x8, RZ, 0xc0, !PT ;  /* 0x0000000803037812 */ /* 0x000fe200078ec0ff */
[----:B------:R-:W3:Y:S01]  /*0230*/  LDC.64 R8, c[0x0][0x220] ;  /* 0x00008800ff087b82 */ /* 0x000ee20000000a00 */
[----:B------:R-:W-:Y:S02]  /*0240*/  SHF.R.S32.HI R12, RZ, 0x18, R12 ;  /* 0x00000018ff0c7819 */ /* 0x000fe4000001140c */
[----:B------:R-:W-:Y:S02]  /*0250*/  LOP3.LUT R5, R5, 0x7f, R4, 0xf8, !PT ;  /* 0x0000007f05057812 */ /* 0x000fe400078ef804 */
[----:B------:R-:W-:Y:S02]  /*0260*/  SGXT R12, R12, 0x1 ;  /* 0x000000010c0c781a */ /* 0x000fe40000000200 */
[----:B------:R-:W-:Y:S02]  /*0270*/  ISETP.GE.AND P1, PT, R5, 0x80, PT ;  /* 0x000000800500780c */ /* 0x000fe40003f26270 */
[----:B-1----:R-:W-:-:S02]  /*0280*/  LOP3.LUT R10, R13, 0x3f8, RZ, 0xc0, !PT ;  /* 0x000003f80d0a7812 */ /* 0x002fc400078ec0ff */
[----:B------:R-:W-:Y:S02]  /*0290*/  LEA.HI R12, R12, R5, RZ, 0x5 ;  /* 0x000000050c0c7211 */ /* 0x000fe400078f28ff */
[----:B------:R-:W-:Y:S02]  /*02a0*/  IADD3 R3, R10, UR4, R3 ;  /* 0x000000040a037c10 */ /* 0x000fe4000fffe003 */
[----:B------:R-:W-:-:S05]  /*02b0*/  LOP3.LUT R12, R12, 0xffffffe0, RZ, 0xc0, !PT ;  /* 0xffffffe00c0c7812 */ /* 0x000fca00078ec0ff */
[----:B------:R-:W-:Y:S02]  /*02c0*/  IMAD.IADD R11, R5, 0x1, -R12 ;  /* 0x00000001050b7824 */ /* 0x000fe400078e0a0c */
[----:B------:R-:W1:Y:S02]  /*02d0*/  LDC.64 R12, c[0x0][0x218] ;  /* 0x00008600ff0c7b82 */ /* 0x000e640000000a00 */
[----:B---3--:R-:W-:Y:S01]  /*02e0*/  IMAD.WIDE R14, R11, 0x4, R8 ;  /* 0x000000040b0e7825 */ /* 0x008fe200078e0208 */
[----:B------:R-:W-:-:S03]  /*02f0*/  CS2R R8, SRZ ;  /* 0x0000000000087805 */ /* 0x000fc6000001ff00 */
[----:B------:R-:W-:Y:S02]  /*0300*/  IMAD.MOV.U32 R10, RZ, RZ, RZ ;  /* 0x000000ffff0a7224 */ /* 0x000fe400078e00ff */
[----:B0-----:R-:W-:-:S04]  /*0310*/  IMAD.WIDE R16, R11, 0x4, R16 ;  /* 0x000000040b107825 */ /* 0x001fc800078e0210 */
[----:B------:R-:W-:-:S04]  /*0320*/  IMAD.WIDE R18, R11, 0x4, R18 ;  /* 0x000000040b127825 */ /* 0x000fc800078e0212 */
[----:B-1----:R-:W-:Y:S01]  /*0330*/  IMAD.WIDE R12, R11, 0x4, R12 ;  /* 0x000000040b0c7825 */ /* 0x002fe200078e020c */
[----:B--2---:R0:W-:Y:S01]  /*0340*/  STS.64 [R3], R6 ;  /* 0x0000000603007388 */ /* 0x0041e20000000a00 */
[----:B------:R-:W-:Y:S01]  /*0350*/  BAR.SYNC.DEFER_BLOCKING 0x0 ;  /* 0x0000000000007b1d */ /* 0x000fe20000010000 */
[----:B------:R-:W-:-:S07]  /*0360*/  LOP3.LUT R4, R4, 0x7f, RZ, 0xc0, !PT ;  /* 0x0000007f04047812 */ /* 0x000fce00078ec0ff */
[----:B0-----:R-:W0:Y:S01]  /*0370*/  LDC.64 R6, c[0x0][0x238] ;  /* 0x00008e00ff067b82 */ /* 0x001e220000000a00 */
[----:B------:R1:W2:Y:S04]  /*0380*/  @!P1 LDG.E.EL R20, desc[UR6][R14.64] ;  /* 0x000000060e149981 */ /* 0x0002a8000c2e1900 */
[----:B------:R3:W4:Y:S04]  /*0390*/  @!P1 LDG.E.EL R8, desc[UR6][R12.64] ;  /* 0x000000060c089981 */ /* 0x000728000c2e1900 */
[----:B------:R-:W5:Y:S04]  /*03a0*/  @!P1 LDG.E.EL R10, desc[UR6][R16.64] ;  /* 0x00000006100a9981 */ /* 0x000f68000c2e1900 */
[----:B------:R-:W5:Y:S01]  /*03b0*/  @!P1 LDG.E.EL R9, desc[UR6][R18.64] ;  /* 0x0000000612099981 */ /* 0x000f62000c2e1900 */
[----:B------:R-:W-:Y:S01]  /*03c0*/  LEA R4, R4, UR4, 0x2 ;  /* 0x0000000404047c11 */ /* 0x000fe2000f8e10ff */
[----:B-1----:R-:W-:Y:S01]  /*03d0*/  IMAD.MOV.U32 R15, RZ, RZ, 0x3e800000 ;  /* 0x3e800000ff0f7424 */ /* 0x002fe200078e00ff */
[----:B------:R-:W-:Y:S01]  /*03e0*/  ISETP.LT.AND P1, PT, R2, 0x100, !P1 ;  /* 0x000001000200780c */ /* 0x000fe20004f21270 */
[----:B------:R-:W-:-:S02]  /*03f0*/  IMAD R5, R5, 0x100, R2 ;  /* 0x0000010005057824 */ /* 0x000fc400078e0202 */
[----:B---3--:R-:W4:Y:S02]  /*0400*/  LDS R13, [R4+0x208] ;  /* 0x00020800040d7984 */ /* 0x008f240000000800 */
[----:B0-----:R-:W-:Y:S02]  /*0410*/  IMAD.WIDE R6, R5, 0x4, R6 ;  /* 0x0000000405067825 */ /* 0x001fe400078e0206 */
[----:B------:R-:W0:Y:S02]  /*0420*/  LDS R11, [R4] ;  /* 0x00000000040b7984 */ /* 0x000e240000000800 */
[----:B--2---:R-:W-:-:S04]  /*0430*/  FADD R20, R20, 9.9999997473787516356e-06 ;  /* 0x3727c5ac14147421 */ /* 0x004fc80000000000 */
[----:B------:R-:W1:Y:S01]  /*0440*/  MUFU.SQRT R14, R20 ;  /* 0x00000014000e7308 */ /* 0x000e620000002000 */
[--C-:B----4-:R-:W-:Y:S01]  /*0450*/  FADD R13, R13, -R8.reuse ;  /* 0x800000080d0d7221 */ /* 0x110fe20000000000 */
[----:B0-----:R-:W-:Y:S01]  /*0460*/  FADD R11, R11, -R8 ;  /* 0x800000080b0b7221 */ /* 0x001fe20000000000 */
[C---:B-1----:R-:W-:Y:S02]  /*0470*/  FSETP.GT.AND P2, PT, R14.reuse, 8.50705917302346158658e+37, PT ;  /* 0x7e8000000e00780b */ /* 0x042fe40003f44000 */
[----:B------:R-:W-:Y:S02]  /*0480*/  FSETP.GEU.AND P3, PT, R14, 1.175494350822287508e-38, PT ;  /* 0x008000000e00780b */ /* 0x000fe40003f6e000 */
[----:B------:R-:W-:-:S09]  /*0490*/  FSEL R15, R15, 1, P2 ;  /* 0x3f8000000f0f7808 */ /* 0x000fd20001000000 */
[----:B------:R-:W-:Y:S02]  /*04a0*/  @P2 FMUL R14, R14, 0.25 ;  /* 0x3e8000000e0e2820 */ /* 0x000fe40000400000 */
[----:B------:R-:W-:Y:S02]  /*04b0*/  @!P3 FMUL R15, R15, 16777216 ;  /* 0x4b8000000f0fb820 */ /* 0x000fe40000400000 */
[----:B------:R-:W-:-:S06]  /*04c0*/  @!P3 FMUL R14, R14, 16777216 ;  /* 0x4b8000000e0eb820 */ /* 0x000fcc0000400000 */
[----:B------:R-:W0:Y:S02]  /*04d0*/  MUFU.RCP R14, R14 ;  /* 0x0000000e000e7308 */ /* 0x000e240000001000 */
[----:B0-----:R-:W-:-:S04]  /*04e0*/  FMUL R12, R14, R15 ;  /* 0x0000000f0e0c7220 */ /* 0x001fc80000400000 */
[-C--:B------:R-:W-:Y:S01]  /*04f0*/  FMUL R8, R13, R12.reuse ;  /* 0x0000000c0d087220 */ /* 0x080fe20000400000 */
[----:B------:R-:W-:-:S03]  /*0500*/  FMUL R12, R11, R12 ;  /* 0x0000000c0b0c7220 */ /* 0x000fc60000400000 */
[-CC-:B-----5:R-:W-:Y:S01]  /*0510*/  FFMA R8, R8, R10.reuse, R9.reuse ;  /* 0x0000000a08087223 */ /* 0x1a0fe20000000009 */
[----:B------:R-:W-:-:S04]  /*0520*/  FFMA R12, R12, R10, R9 ;  /* 0x0000000a0c0c7223 */ /* 0x000fc80000000009 */
[----:B------:R-:W-:Y:S02]  /*0530*/  FSETP.GEU.AND P3, PT, R8, RZ, PT ;  /* 0x000000ff0800720b */ /* 0x000fe40003f6e000 */
[----:B------:R-:W-:Y:S02]  /*0540*/  FSETP.GEU.AND P2, PT, R12, RZ, PT ;  /* 0x000000ff0c00720b */ /* 0x000fe40003f4e000 */
[----:B------:R-:W-:Y:S02]  /*0550*/  FSEL R13, R8, RZ, P3 ;  /* 0x000000ff080d7208 */ /* 0x000fe40001800000 */
[----:B------:R-:W-:-:S05]  /*0560*/  FSEL R12, R12, RZ, P2 ;  /* 0x000000ff0c0c7208 */ /* 0x000fca0001000000 */
[----:B------:R0:W-:Y:S01]  /*0570*/  @P1 STG.E.64 desc[UR6][R6.64], R12 ;  /* 0x0000000c06001986 */ /* 0x0001e2000c101b06 */
[----:B------:R-:W-:Y:S06]  /*0580*/  BAR.SYNC.DEFER_BLOCKING 0x0 ;  /* 0x0000000000007b1d */ /* 0x000fec0000010000 */
[----:B------:R0:W-:Y:S04]  /*0590*/  STS [R4], R12 ;  /* 0x0000000c04007388 */ /* 0x0001e80000000800 */
[----:B------:R0:W-:Y:S01]  /*05a0*/  STS [R4+0x208], R13 ;  /* 0x0002080d04007388 */ /* 0x0001e20000000800 */
[----:B------:R-:W-:Y:S06]  /*05b0*/  BAR.SYNC.DEFER_BLOCKING 0x0 ;  /* 0x0000000000007b1d */ /* 0x000fec0000010000 */
[----:B0-----:R-:W-:Y:S05]  /*05c0*/  @!P0 EXIT ;  /* 0x000000000000894d */ /* 0x001fea0003800000 */
[----:B------:R-:W0:Y:S01]  /*05d0*/  LDS.64 R2, [R3] ;  /* 0x0000000003027984 */ /* 0x000e220000000a00 */
[----:B------:R-:W1:Y:S02]  /*05e0*/  LDC.64 R4, c[0x0][0x240] ;  /* 0x00009000ff047b82 */ /* 0x000e640000000a00 */
[----:B-1----:R-:W-:-:S05]  /*05f0*/  IMAD.WIDE R4, R0, 0x4, R4 ;  /* 0x0000000400047825 */ /* 0x002fca00078e0204 */
[----:B0-----:R-:W-:Y:S01]  /*0600*/  STG.E.64 desc[UR6][R4.64], R2 ;  /* 0x0000000204007986 */ /* 0x001fe2000c101b06 */
[----:B------:R-:W-:Y:S05]  /*0610*/  EXIT ;  /* 0x000000000000794d */ /* 0x000fea0003800000 */
.L_x_0:
[----:B------:R-:W-:-:S00]  /*0620*/  BRA `(.L_x_0) ;  /* 0xfffffffc00fc7947 */ /* 0x000fc0000383ffff */
[----:B------:R-:W-:-:S00]  /*0630*/  NOP ;  /* 0x0000000000007918 */ /* 0x000fc00000000000 */
        /* <DEDUP_REMOVED lines=12> */
.L_x_1:


//--------------------- .nv.global.init           --------------------------
	.section	.nv.global.init,"aw",@progbits
.nv.global.init:
	.type		_$_str,@object
	.size		_$_str,(_$_str_$_2 - _$_str)
_$_str:
        /*0000*/ 	.byte	0x5f, 0x5f, 0x43, 0x55, 0x44, 0x41, 0x5f, 0x46, 0x54, 0x5a, 0x00
	.type		_$_str_$_2,@object
	.size		_$_str_$_2,(.L_1 - _$_str_$_2)
_$_str_$_2:
        /*000b*/ 	.byte	0x5f, 0x5f, 0x43, 0x55, 0x44, 0x41, 0x5f, 0x50, 0x52, 0x45, 0x43, 0x5f, 0x53, 0x51, 0x52, 0x54
        /*001b*/ 	.byte	0x00
.L_1:


//--------------------- .nv.shared.triton_poi_fused__native_batch_norm_legit_no_training_convolution_relu_6 --------------------------
	.section	.nv.shared.triton_poi_fused__native_batch_norm_legit_no_training_convolution_relu_6,"aw",@nobits
	.sectionflags	@""
	.align	16
	.zero		1024


//--------------------- .nv.constant0.triton_poi_fused__native_batch_norm_legit_no_training_convolution_relu_6 --------------------------
	.section	.nv.constant0.triton_poi_fused__native_batch_norm_legit_no_training_convolution_relu_6,"a",@progbits
	.sectionflags	@""
	.align	4
.nv.constant0.triton_poi_fused__native_batch_norm_legit_no_training_convolution_relu_6:
	.zero		592
